//
// Generated by NVIDIA NVVM Compiler
//
// Compiler Build ID: CL-36424714
// Cuda compilation tools, release 13.0, V13.0.88
// Based on NVVM 20.0.0
//

.version 9.0
.target sm_100
.address_size 64

	// .globl	_Z10matrix_addPKfS0_Pfii

.visible .entry _Z10matrix_addPKfS0_Pfii(
	.param .u64 .ptr .align 1 _Z10matrix_addPKfS0_Pfii_param_0,
	.param .u64 .ptr .align 1 _Z10matrix_addPKfS0_Pfii_param_1,
	.param .u64 .ptr .align 1 _Z10matrix_addPKfS0_Pfii_param_2,
	.param .u32 _Z10matrix_addPKfS0_Pfii_param_3,
	.param .u32 _Z10matrix_addPKfS0_Pfii_param_4
)
{
	.reg .pred 	%p<4>;
	.reg .b32 	%r<14>;
	.reg .b32 	%f<4>;
	.reg .b64 	%rd<11>;

	ld.param.u64 	%rd1, [_Z10matrix_addPKfS0_Pfii_param_0];
	ld.param.u64 	%rd2, [_Z10matrix_addPKfS0_Pfii_param_1];
	ld.param.u64 	%rd3, [_Z10matrix_addPKfS0_Pfii_param_2];
	ld.param.u32 	%r4, [_Z10matrix_addPKfS0_Pfii_param_3];
	ld.param.u32 	%r5, [_Z10matrix_addPKfS0_Pfii_param_4];
	mov.u32 	%r6, %ctaid.x;
	mov.u32 	%r7, %ntid.x;
	mov.u32 	%r8, %tid.x;
	mad.lo.s32 	%r1, %r6, %r7, %r8;
	mov.u32 	%r9, %ctaid.y;
	mov.u32 	%r10, %ntid.y;
	mov.u32 	%r11, %tid.y;
	mad.lo.s32 	%r12, %r9, %r10, %r11;
	setp.ge.s32 	%p1, %r1, %r4;
	setp.ge.s32 	%p2, %r12, %r5;
	or.pred  	%p3, %p1, %p2;
	@%p3 bra 	$L__BB0_2;
	cvta.to.global.u64 	%rd4, %rd1;
	cvta.to.global.u64 	%rd5, %rd2;
	cvta.to.global.u64 	%rd6, %rd3;
	mad.lo.s32 	%r13, %r5, %r1, %r12;
	mul.wide.s32 	%rd7, %r13, 4;
	add.s64 	%rd8, %rd4, %rd7;
	ld.global.f32 	%f1, [%rd8];
	add.s64 	%rd9, %rd5, %rd7;
	ld.global.f32 	%f2, [%rd9];
	add.f32 	%f3, %f1, %f2;
	add.s64 	%rd10, %rd6, %rd7;
	st.global.f32 	[%rd10], %f3;
$L__BB0_2:
	ret;

}


// ===== COMPILED SASS (sm_100) =====

	.target	sm_100

	.elftype	@"ET_EXEC"


//--------------------- .note.nv.tkinfo           --------------------------
	.section	.note.nv.tkinfo,"",@"SHT_NOTE"
	.sectionflags	@"SHF_NOTE_NV_TKINFO"
	.tkinfo
        /*0018*/ 	.word	0x00000002
        /*0030*/ 	.string	""
        /*0030*/ 	.string	"ptxas"
        /*0030*/ 	.string	"Cuda compilation tools, release 13.0, V13.0.88"
        /*0030*/ 	.string	"Build cuda_13.0.r13.0/compiler.36424714_0"
        /*0030*/ 	.string	"-arch sm_100 -m 64 "



//--------------------- .note.nv.cuinfo           --------------------------
	.section	.note.nv.cuinfo,"",@"SHT_NOTE"
	.sectionflags	@"SHF_NOTE_NV_CUINFO"
        /*0018*/ 	.short	0x0002
        /*001a*/ 	.short	0x0064
        /*001c*/ 	.short	0x0082
	.zero		2


//--------------------- .nv.info                  --------------------------
	.section	.nv.info,"",@"SHT_CUDA_INFO"
	.align	4


	//----- nvinfo : EIATTR_REGCOUNT
	.align		4
        /*0000*/ 	.byte	0x04, 0x2f
        /*0002*/ 	.short	(.L_1 - .L_0)
	.align		4
.L_0:
        /*0004*/ 	.word	index@(_Z10matrix_addPKfS0_Pfii)
        /*0008*/ 	.word	0x0000000c


	//----- nvinfo : EIATTR_FRAME_SIZE
	.align		4
.L_1:
        /*000c*/ 	.byte	0x04, 0x11
        /*000e*/ 	.short	(.L_3 - .L_2)
	.align		4
.L_2:
        /*0010*/ 	.word	index@(_Z10matrix_addPKfS0_Pfii)
        /*0014*/ 	.word	0x00000000


	//----- nvinfo : EIATTR_MIN_STACK_SIZE
	.align		4
.L_3:
        /*0018*/ 	.byte	0x04, 0x12
        /*001a*/ 	.short	(.L_5 - .L_4)
	.align		4
.L_4:
        /*001c*/ 	.word	index@(_Z10matrix_addPKfS0_Pfii)
        /*0020*/ 	.word	0x00000000
.L_5:


//--------------------- .nv.compat                --------------------------
	.section	.nv.compat,"",@"SHT_CUDA_COMPAT_INFO"
	.align	4
        /*0000*/ 	.byte	0x02, 0x09, 0x00, 0x00, 0x02, 0x02, 0x01, 0x00, 0x02, 0x05, 0x05, 0x00, 0x03, 0x07, 0x01, 0x01
        /*0010*/ 	.byte	0x02, 0x03, 0x00, 0x00, 0x02, 0x06, 0x01, 0x00, 0x04, 0x0b, 0x08, 0x00, 0x09, 0x00, 0x00, 0x00
        /*0020*/ 	.byte	0x00, 0x00, 0x00, 0x00


//--------------------- .nv.info._Z10matrix_addPKfS0_Pfii --------------------------
	.section	.nv.info._Z10matrix_addPKfS0_Pfii,"",@"SHT_CUDA_INFO"
	.sectionflags	@""
	.align	4


	//----- nvinfo : EIATTR_CUDA_API_VERSION
	.align		4
        /*0000*/ 	.byte	0x04, 0x37
        /*0002*/ 	.short	(.L_7 - .L_6)
.L_6:
        /*0004*/ 	.word	0x00000082


	//----- nvinfo : EIATTR_KPARAM_INFO
	.align		4
.L_7:
        /*0008*/ 	.byte	0x04, 0x17
        /*000a*/ 	.short	(.L_9 - .L_8)
.L_8:
        /*000c*/ 	.word	0x00000000
        /*0010*/ 	.short	0x0004
        /*0012*/ 	.short	0x001c
        /*0014*/ 	.byte	0x00, 0xf0, 0x11, 0x00


	//----- nvinfo : EIATTR_KPARAM_INFO
	.align		4
.L_9:
        /*0018*/ 	.byte	0x04, 0x17
        /*001a*/ 	.short	(.L_11 - .L_10)
.L_10:
        /*001c*/ 	.word	0x00000000
        /*0020*/ 	.short	0x0003
        /*0022*/ 	.short	0x0018
        /*0024*/ 	.byte	0x00, 0xf0, 0x11, 0x00


	//----- nvinfo : EIATTR_KPARAM_INFO
	.align		4
.L_11:
        /*0028*/ 	.byte	0x04, 0x17
        /*002a*/ 	.short	(.L_13 - .L_12)
.L_12:
        /*002c*/ 	.word	0x00000000
        /*0030*/ 	.short	0x0002
        /*0032*/ 	.short	0x0010
        /*0034*/ 	.byte	0x00, 0xf5, 0x21, 0x00


	//----- nvinfo : EIATTR_KPARAM_INFO
	.align		4
.L_13:
        /*0038*/ 	.byte	0x04, 0x17
        /*003a*/ 	.short	(.L_15 - .L_14)
.L_14:
        /*003c*/ 	.word	0x00000000
        /*0040*/ 	.short	0x0001
        /*0042*/ 	.short	0x0008
        /*0044*/ 	.byte	0x00, 0xf5, 0x21, 0x00


	//----- nvinfo : EIATTR_KPARAM_INFO
	.align		4
.L_15:
        /*0048*/ 	.byte	0x04, 0x17
        /*004a*/ 	.short	(.L_17 - .L_16)
.L_16:
        /*004c*/ 	.word	0x00000000
        /*0050*/ 	.short	0x0000
        /*0052*/ 	.short	0x0000
        /*0054*/ 	.byte	0x00, 0xf5, 0x21, 0x00


	//----- nvinfo : EIATTR_SPARSE_MMA_MASK
	.align		4
.L_17:
        /*0058*/ 	.byte	0x03, 0x50
        /*005a*/ 	.short	0x0000


	//----- nvinfo : EIATTR_MAXREG_COUNT
	.align		4
        /*005c*/ 	.byte	0x03, 0x1b
        /*005e*/ 	.short	0x00ff


	//----- nvinfo : EIATTR_MERCURY_ISA_VERSION
	.align		4
        /*0060*/ 	.byte	0x03, 0x5f
        /*0062*/ 	.short	0x0101


	//----- nvinfo : EIATTR_VRC_CTA_INIT_COUNT
	.align		4
        /*0064*/ 	.byte	0x02, 0x4a
	.zero		1
	.zero		1


	//----- nvinfo : EIATTR_EXIT_INSTR_OFFSETS
	.align		4
        /*0068*/ 	.byte	0x04, 0x1c
        /*006a*/ 	.short	(.L_19 - .L_18)


	//   ....[0]....
.L_18:
        /*006c*/ 	.word	0x000000c0


	//   ....[1]....
        /*0070*/ 	.word	0x00000190


	//----- nvinfo : EIATTR_CBANK_PARAM_SIZE
	.align		4
.L_19:
        /*0074*/ 	.byte	0x03, 0x19
        /*0076*/ 	.short	0x0020


	//----- nvinfo : EIATTR_PARAM_CBANK
	.align		4
        /*0078*/ 	.byte	0x04, 0x0a
        /*007a*/ 	.short	(.L_21 - .L_20)
	.align		4
.L_20:
        /*007c*/ 	.word	index@(.nv.constant0._Z10matrix_addPKfS0_Pfii)
        /*0080*/ 	.short	0x0380
        /*0082*/ 	.short	0x0020


	//----- nvinfo : EIATTR_SW_WAR
	.align		4
.L_21:
        /*0084*/ 	.byte	0x04, 0x36
        /*0086*/ 	.short	(.L_23 - .L_22)
.L_22:
        /*0088*/ 	.word	0x00000008
.L_23:


//--------------------- .nv.callgraph             --------------------------
	.section	.nv.callgraph,"",@"SHT_CUDA_CALLGRAPH"
	.align	4
	.sectionentsize	8
	.align		4
        /*0000*/ 	.word	0x00000000
	.align		4
        /*0004*/ 	.word	0xffffffff
	.align		4
        /*0008*/ 	.word	0x00000000
	.align		4
        /*000c*/ 	.word	0xfffffffe
	.align		4
        /*0010*/ 	.word	0x00000000
	.align		4
        /*0014*/ 	.word	0xfffffffd
	.align		4
        /*0018*/ 	.word	0x00000000
	.align		4
        /*001c*/ 	.word	0xfffffffc


//--------------------- .text._Z10matrix_addPKfS0_Pfii --------------------------
	.section	.text._Z10matrix_addPKfS0_Pfii,"ax",@progbits
	.align	128
        .global         _Z10matrix_addPKfS0_Pfii
        .type           _Z10matrix_addPKfS0_Pfii,@function
        .size           _Z10matrix_addPKfS0_Pfii,(.L_x_1 - _Z10matrix_addPKfS0_Pfii)
        .other          _Z10matrix_addPKfS0_Pfii,@"STO_CUDA_ENTRY STV_DEFAULT"
_Z10matrix_addPKfS0_Pfii:
.text._Z10matrix_addPKfS0_Pfii:
[----:B------:R-:W-:Y:S01]  /*0000*/  LDC R1, c[0x0][0x37c] ;  /* 0x0000df00ff017b82 */ /* 0x000fe20000000800 */
[----:B------:R-:W0:Y:S07]  /*0010*/  S2R R2, SR_TID.Y ;  /* 0x0000000000027919 */ /* 0x000e2e0000002200 */
[----:B------:R-:W1:Y:S01]  /*0020*/  LDC R0, c[0x0][0x360] ;  /* 0x0000d800ff007b82 */ /* 0x000e620000000800 */
[----:B------:R-:W2:Y:S01]  /*0030*/  LDCU.64 UR6, c[0x0][0x398] ;  /* 0x00007300ff0677ac */ /* 0x000ea20008000a00 */
[----:B------:R-:W1:Y:S06]  /*0040*/  S2R R3, SR_TID.X ;  /* 0x0000000000037919 */ /* 0x000e6c0000002100 */
[----:B------:R-:W0:Y:S08]  /*0050*/  S2UR UR5, SR_CTAID.Y ;  /* 0x00000000000579c3 */ /* 0x000e300000002600 */
[----:B------:R-:W0:Y:S08]  /*0060*/  LDC R7, c[0x0][0x364] ;  /* 0x0000d900ff077b82 */ /* 0x000e300000000800 */
[----:B------:R-:W1:Y:S01]  /*0070*/  S2UR UR4, SR_CTAID.X ;  /* 0x00000000000479c3 */ /* 0x000e620000002500 */
[----:B0-----:R-:W-:-:S05]  /*0080*/  IMAD R7, R7, UR5, R2 ;  /* 0x0000000507077c24 */ /* 0x001fca000f8e0202 */
[----:B--2---:R-:W-:Y:S01]  /*0090*/  ISETP.GE.AND P0, PT, R7, UR7, PT ;  /* 0x0000000707007c0c */ /* 0x004fe2000bf06270 */
[----:B-1----:R-:W-:-:S05]  /*00a0*/  IMAD R0, R0, UR4, R3 ;  /* 0x0000000400007c24 */ /* 0x002fca000f8e0203 */
[----:B------:R-:W-:-:S13]  /*00b0*/  ISETP.GE.OR P0, PT, R0, UR6, P0 ;  /* 0x0000000600007c0c */ /* 0x000fda0008706670 */
[----:B------:R-:W-:Y:S05]  /*00c0*/  @P0 EXIT ;  /* 0x000000000000094d */ /* 0x000fea0003800000 */
[----:B------:R-:W0:Y:S01]  /*00d0*/  LDC.64 R2, c[0x0][0x380] ;  /* 0x0000e000ff027b82 */ /* 0x000e220000000a00 */
[----:B------:R-:W1:Y:S01]  /*00e0*/  LDCU.64 UR4, c[0x0][0x358] ;  /* 0x00006b00ff0477ac */ /* 0x000e620008000a00 */
[----:B------:R-:W-:-:S06]  /*00f0*/  IMAD R9, R0, UR7, R7 ;  /* 0x0000000700097c24 */ /* 0x000fcc000f8e0207 */
[----:B------:R-:W2:Y:S08]  /*0100*/  LDC.64 R4, c[0x0][0x388] ;  /* 0x0000e200ff047b82 */ /* 0x000eb00000000a00 */
[----:B------:R-:W3:Y:S01]  /*0110*/  LDC.64 R6, c[0x0][0x390] ;  /* 0x0000e400ff067b82 */ /* 0x000ee20000000a00 */
[----:B0-----:R-:W-:-:S06]  /*0120*/  IMAD.WIDE R2, R9, 0x4, R2 ;  /* 0x0000000409027825 */ /* 0x001fcc00078e0202 */
[----:B-1----:R-:W4:Y:S01]  /*0130*/  LDG.E R2, desc[UR4][R2.64] ;  /* 0x0000000402027981 */ /* 0x002f22000c1e1900 */
[----:B--2---:R-:W-:-:S06]  /*0140*/  IMAD.WIDE R4, R9, 0x4, R4 ;  /* 0x0000000409047825 */ /* 0x004fcc00078e0204 */
[----:B------:R-:W4:Y:S01]  /*0150*/  LDG.E R5, desc[UR4][R4.64] ;  /* 0x0000000404057981 */ /* 0x000f22000c1e1900 */
[----:B---3--:R-:W-:-:S04]  /*0160*/  IMAD.WIDE R6, R9, 0x4, R6 ;  /* 0x0000000409067825 */ /* 0x008fc800078e0206 */
[----:B----4-:R-:W-:-:S05]  /*0170*/  FADD R9, R2, R5 ;  /* 0x0000000502097221 */ /* 0x010fca0000000000 */
[----:B------:R-:W-:Y:S01]  /*0180*/  STG.E desc[UR4][R6.64], R9 ;  /* 0x0000000906007986 */ /* 0x000fe2000c101904 */
[----:B------:R-:W-:Y:S05]  /*0190*/  EXIT ;  /* 0x000000000000794d */ /* 0x000fea0003800000 */
.L_x_0:
[----:B------:R-:W-:-:S00]  /*01a0*/  BRA `(.L_x_0) ;  /* 0xfffffffc00fc7947 */ /* 0x000fc0000383ffff */
[----:B------:R-:W-:-:S00]  /*01b0*/  NOP ;  /* 0x0000000000007918 */ /* 0x000fc00000000000 */
        /* <DEDUP_REMOVED lines=12> */
.L_x_1:


//--------------------- .nv.shared.reserved.0     --------------------------
	.section	.nv.shared.reserved.0,"aw",@nobits
	.weak		__nv_reservedSMEM_offset_0_alias
	.size		__nv_reservedSMEM_offset_0_alias, 0, 64
	.other		__nv_reservedSMEM_offset_0_alias,@"STO_CUDA_RESERVED_SHARED STV_DEFAULT"
__nv_reservedSMEM_offset_0_alias:
	.zero		0
	.zero		64


//--------------------- .nv.constant0._Z10matrix_addPKfS0_Pfii --------------------------
	.section	.nv.constant0._Z10matrix_addPKfS0_Pfii,"a",@progbits
	.sectionflags	@""
	.align	4
.nv.constant0._Z10matrix_addPKfS0_Pfii:
	.zero		928


//--------------------- SYMBOLS --------------------------

	.type		.nv.reservedSmem.offset0,@object
	.size		.nv.reservedSmem.offset0,0x4
